//
// Generated by NVIDIA NVVM Compiler
//
// Compiler Build ID: CL-36424714
// Cuda compilation tools, release 13.0, V13.0.88
// Based on NVVM 20.0.0
//

.version 9.0
.target sm_100
.address_size 64

	// .globl	_Z17naive_scan_kernelPiS_i

.visible .entry _Z17naive_scan_kernelPiS_i(
	.param .u64 .ptr .align 1 _Z17naive_scan_kernelPiS_i_param_0,
	.param .u64 .ptr .align 1 _Z17naive_scan_kernelPiS_i_param_1,
	.param .u32 _Z17naive_scan_kernelPiS_i_param_2
)
{
	.reg .pred 	%p<11>;
	.reg .b32 	%r<109>;
	.reg .b64 	%rd<20>;

	ld.param.u64 	%rd9, [_Z17naive_scan_kernelPiS_i_param_0];
	ld.param.u64 	%rd8, [_Z17naive_scan_kernelPiS_i_param_1];
	ld.param.u32 	%r31, [_Z17naive_scan_kernelPiS_i_param_2];
	cvta.to.global.u64 	%rd1, %rd9;
	mov.u32 	%r32, %tid.x;
	mov.u32 	%r33, %ctaid.x;
	mov.u32 	%r34, %ntid.x;
	mad.lo.s32 	%r1, %r33, %r34, %r32;
	setp.ge.s32 	%p1, %r1, %r31;
	@%p1 bra 	$L__BB0_15;
	setp.lt.s32 	%p2, %r1, 0;
	mov.b32 	%r108, 0;
	@%p2 bra 	$L__BB0_14;
	add.s32 	%r2, %r1, 1;
	and.b32  	%r3, %r2, 15;
	setp.lt.u32 	%p3, %r1, 15;
	mov.b32 	%r101, 0;
	mov.u32 	%r108, %r101;
	@%p3 bra 	$L__BB0_5;
	and.b32  	%r101, %r2, 2147483632;
	neg.s32 	%r95, %r101;
	add.s64 	%rd18, %rd1, 32;
	mov.b32 	%r108, 0;
$L__BB0_4:
	.pragma "nounroll";
	ld.global.u32 	%r39, [%rd18+-32];
	add.s32 	%r40, %r39, %r108;
	ld.global.u32 	%r41, [%rd18+-28];
	add.s32 	%r42, %r41, %r40;
	ld.global.u32 	%r43, [%rd18+-24];
	add.s32 	%r44, %r43, %r42;
	ld.global.u32 	%r45, [%rd18+-20];
	add.s32 	%r46, %r45, %r44;
	ld.global.u32 	%r47, [%rd18+-16];
	add.s32 	%r48, %r47, %r46;
	ld.global.u32 	%r49, [%rd18+-12];
	add.s32 	%r50, %r49, %r48;
	ld.global.u32 	%r51, [%rd18+-8];
	add.s32 	%r52, %r51, %r50;
	ld.global.u32 	%r53, [%rd18+-4];
	add.s32 	%r54, %r53, %r52;
	ld.global.u32 	%r55, [%rd18];
	add.s32 	%r56, %r55, %r54;
	ld.global.u32 	%r57, [%rd18+4];
	add.s32 	%r58, %r57, %r56;
	ld.global.u32 	%r59, [%rd18+8];
	add.s32 	%r60, %r59, %r58;
	ld.global.u32 	%r61, [%rd18+12];
	add.s32 	%r62, %r61, %r60;
	ld.global.u32 	%r63, [%rd18+16];
	add.s32 	%r64, %r63, %r62;
	ld.global.u32 	%r65, [%rd18+20];
	add.s32 	%r66, %r65, %r64;
	ld.global.u32 	%r67, [%rd18+24];
	add.s32 	%r68, %r67, %r66;
	ld.global.u32 	%r69, [%rd18+28];
	add.s32 	%r108, %r69, %r68;
	add.s32 	%r95, %r95, 16;
	add.s64 	%rd18, %rd18, 64;
	setp.ne.s32 	%p4, %r95, 0;
	@%p4 bra 	$L__BB0_4;
$L__BB0_5:
	setp.eq.s32 	%p5, %r3, 0;
	@%p5 bra 	$L__BB0_14;
	and.b32  	%r13, %r2, 7;
	setp.lt.u32 	%p6, %r3, 8;
	@%p6 bra 	$L__BB0_8;
	mul.wide.u32 	%rd10, %r101, 4;
	add.s64 	%rd11, %rd1, %rd10;
	ld.global.u32 	%r71, [%rd11];
	add.s32 	%r72, %r71, %r108;
	ld.global.u32 	%r73, [%rd11+4];
	add.s32 	%r74, %r73, %r72;
	ld.global.u32 	%r75, [%rd11+8];
	add.s32 	%r76, %r75, %r74;
	ld.global.u32 	%r77, [%rd11+12];
	add.s32 	%r78, %r77, %r76;
	ld.global.u32 	%r79, [%rd11+16];
	add.s32 	%r80, %r79, %r78;
	ld.global.u32 	%r81, [%rd11+20];
	add.s32 	%r82, %r81, %r80;
	ld.global.u32 	%r83, [%rd11+24];
	add.s32 	%r84, %r83, %r82;
	ld.global.u32 	%r85, [%rd11+28];
	add.s32 	%r108, %r85, %r84;
	add.s32 	%r101, %r101, 8;
$L__BB0_8:
	setp.eq.s32 	%p7, %r13, 0;
	@%p7 bra 	$L__BB0_14;
	and.b32  	%r19, %r2, 3;
	setp.lt.u32 	%p8, %r13, 4;
	@%p8 bra 	$L__BB0_11;
	mul.wide.u32 	%rd12, %r101, 4;
	add.s64 	%rd13, %rd1, %rd12;
	ld.global.u32 	%r87, [%rd13];
	add.s32 	%r88, %r87, %r108;
	ld.global.u32 	%r89, [%rd13+4];
	add.s32 	%r90, %r89, %r88;
	ld.global.u32 	%r91, [%rd13+8];
	add.s32 	%r92, %r91, %r90;
	ld.global.u32 	%r93, [%rd13+12];
	add.s32 	%r108, %r93, %r92;
	add.s32 	%r101, %r101, 4;
$L__BB0_11:
	setp.eq.s32 	%p9, %r19, 0;
	@%p9 bra 	$L__BB0_14;
	mul.wide.u32 	%rd14, %r101, 4;
	add.s64 	%rd19, %rd1, %rd14;
	neg.s32 	%r106, %r19;
$L__BB0_13:
	.pragma "nounroll";
	ld.global.u32 	%r94, [%rd19];
	add.s32 	%r108, %r94, %r108;
	add.s64 	%rd19, %rd19, 4;
	add.s32 	%r106, %r106, 1;
	setp.ne.s32 	%p10, %r106, 0;
	@%p10 bra 	$L__BB0_13;
$L__BB0_14:
	cvta.to.global.u64 	%rd15, %rd8;
	mul.wide.s32 	%rd16, %r1, 4;
	add.s64 	%rd17, %rd15, %rd16;
	st.global.u32 	[%rd17], %r108;
$L__BB0_15:
	ret;

}


// ===== COMPILED SASS (sm_100) =====

	.target	sm_100

	.elftype	@"ET_EXEC"


//--------------------- .note.nv.tkinfo           --------------------------
	.section	.note.nv.tkinfo,"",@"SHT_NOTE"
	.sectionflags	@"SHF_NOTE_NV_TKINFO"
	.tkinfo
        /*0018*/ 	.word	0x00000002
        /*0030*/ 	.string	""
        /*0030*/ 	.string	"ptxas"
        /*0030*/ 	.string	"Cuda compilation tools, release 13.0, V13.0.88"
        /*0030*/ 	.string	"Build cuda_13.0.r13.0/compiler.36424714_0"
        /*0030*/ 	.string	"-arch sm_100 -m 64 "



//--------------------- .note.nv.cuinfo           --------------------------
	.section	.note.nv.cuinfo,"",@"SHT_NOTE"
	.sectionflags	@"SHF_NOTE_NV_CUINFO"
        /*0018*/ 	.short	0x0002
        /*001a*/ 	.short	0x0064
        /*001c*/ 	.short	0x0082
	.zero		2


//--------------------- .nv.info                  --------------------------
	.section	.nv.info,"",@"SHT_CUDA_INFO"
	.align	4


	//----- nvinfo : EIATTR_REGCOUNT
	.align		4
        /*0000*/ 	.byte	0x04, 0x2f
        /*0002*/ 	.short	(.L_1 - .L_0)
	.align		4
.L_0:
        /*0004*/ 	.word	index@(_Z17naive_scan_kernelPiS_i)
        /*0008*/ 	.word	0x0000001b


	//----- nvinfo : EIATTR_FRAME_SIZE
	.align		4
.L_1:
        /*000c*/ 	.byte	0x04, 0x11
        /*000e*/ 	.short	(.L_3 - .L_2)
	.align		4
.L_2:
        /*0010*/ 	.word	index@(_Z17naive_scan_kernelPiS_i)
        /*0014*/ 	.word	0x00000000


	//----- nvinfo : EIATTR_MIN_STACK_SIZE
	.align		4
.L_3:
        /*0018*/ 	.byte	0x04, 0x12
        /*001a*/ 	.short	(.L_5 - .L_4)
	.align		4
.L_4:
        /*001c*/ 	.word	index@(_Z17naive_scan_kernelPiS_i)
        /*0020*/ 	.word	0x00000000
.L_5:


//--------------------- .nv.compat                --------------------------
	.section	.nv.compat,"",@"SHT_CUDA_COMPAT_INFO"
	.align	4
        /*0000*/ 	.byte	0x02, 0x09, 0x00, 0x00, 0x02, 0x02, 0x01, 0x00, 0x02, 0x05, 0x05, 0x00, 0x03, 0x07, 0x01, 0x01
        /*0010*/ 	.byte	0x02, 0x03, 0x00, 0x00, 0x02, 0x06, 0x01, 0x00, 0x04, 0x0b, 0x08, 0x00, 0x09, 0x00, 0x00, 0x00
        /*0020*/ 	.byte	0x00, 0x00, 0x00, 0x00


//--------------------- .nv.info._Z17naive_scan_kernelPiS_i --------------------------
	.section	.nv.info._Z17naive_scan_kernelPiS_i,"",@"SHT_CUDA_INFO"
	.sectionflags	@""
	.align	4


	//----- nvinfo : EIATTR_CUDA_API_VERSION
	.align		4
        /*0000*/ 	.byte	0x04, 0x37
        /*0002*/ 	.short	(.L_7 - .L_6)
.L_6:
        /*0004*/ 	.word	0x00000082


	//----- nvinfo : EIATTR_KPARAM_INFO
	.align		4
.L_7:
        /*0008*/ 	.byte	0x04, 0x17
        /*000a*/ 	.short	(.L_9 - .L_8)
.L_8:
        /*000c*/ 	.word	0x00000000
        /*0010*/ 	.short	0x0002
        /*0012*/ 	.short	0x0010
        /*0014*/ 	.byte	0x00, 0xf0, 0x11, 0x00


	//----- nvinfo : EIATTR_KPARAM_INFO
	.align		4
.L_9:
        /*0018*/ 	.byte	0x04, 0x17
        /*001a*/ 	.short	(.L_11 - .L_10)
.L_10:
        /*001c*/ 	.word	0x00000000
        /*0020*/ 	.short	0x0001
        /*0022*/ 	.short	0x0008
        /*0024*/ 	.byte	0x00, 0xf5, 0x21, 0x00


	//----- nvinfo : EIATTR_KPARAM_INFO
	.align		4
.L_11:
        /*0028*/ 	.byte	0x04, 0x17
        /*002a*/ 	.short	(.L_13 - .L_12)
.L_12:
        /*002c*/ 	.word	0x00000000
        /*0030*/ 	.short	0x0000
        /*0032*/ 	.short	0x0000
        /*0034*/ 	.byte	0x00, 0xf5, 0x21, 0x00


	//----- nvinfo : EIATTR_SPARSE_MMA_MASK
	.align		4
.L_13:
        /*0038*/ 	.byte	0x03, 0x50
        /*003a*/ 	.short	0x0000


	//----- nvinfo : EIATTR_MAXREG_COUNT
	.align		4
        /*003c*/ 	.byte	0x03, 0x1b
        /*003e*/ 	.short	0x00ff


	//----- nvinfo : EIATTR_MERCURY_ISA_VERSION
	.align		4
        /*0040*/ 	.byte	0x03, 0x5f
        /*0042*/ 	.short	0x0101


	//----- nvinfo : EIATTR_VRC_CTA_INIT_COUNT
	.align		4
        /*0044*/ 	.byte	0x02, 0x4a
	.zero		1
	.zero		1


	//----- nvinfo : EIATTR_EXIT_INSTR_OFFSETS
	.align		4
        /*0048*/ 	.byte	0x04, 0x1c
        /*004a*/ 	.short	(.L_15 - .L_14)


	//   ....[0]....
.L_14:
        /*004c*/ 	.word	0x00000070


	//   ....[1]....
        /*0050*/ 	.word	0x00000710


	//----- nvinfo : EIATTR_CRS_STACK_SIZE
	.align		4
.L_15:
        /*0054*/ 	.byte	0x04, 0x1e
        /*0056*/ 	.short	(.L_17 - .L_16)
.L_16:
        /*0058*/ 	.word	0x00000000


	//----- nvinfo : EIATTR_CBANK_PARAM_SIZE
	.align		4
.L_17:
        /*005c*/ 	.byte	0x03, 0x19
        /*005e*/ 	.short	0x0014


	//----- nvinfo : EIATTR_PARAM_CBANK
	.align		4
        /*0060*/ 	.byte	0x04, 0x0a
        /*0062*/ 	.short	(.L_19 - .L_18)
	.align		4
.L_18:
        /*0064*/ 	.word	index@(.nv.constant0._Z17naive_scan_kernelPiS_i)
        /*0068*/ 	.short	0x0380
        /*006a*/ 	.short	0x0014


	//----- nvinfo : EIATTR_SW_WAR
	.align		4
.L_19:
        /*006c*/ 	.byte	0x04, 0x36
        /*006e*/ 	.short	(.L_21 - .L_20)
.L_20:
        /*0070*/ 	.word	0x00000008
.L_21:


//--------------------- .nv.callgraph             --------------------------
	.section	.nv.callgraph,"",@"SHT_CUDA_CALLGRAPH"
	.align	4
	.sectionentsize	8
	.align		4
        /*0000*/ 	.word	0x00000000
	.align		4
        /*0004*/ 	.word	0xffffffff
	.align		4
        /*0008*/ 	.word	0x00000000
	.align		4
        /*000c*/ 	.word	0xfffffffe
	.align		4
        /*0010*/ 	.word	0x00000000
	.align		4
        /*0014*/ 	.word	0xfffffffd
	.align		4
        /*0018*/ 	.word	0x00000000
	.align		4
        /*001c*/ 	.word	0xfffffffc


//--------------------- .text._Z17naive_scan_kernelPiS_i --------------------------
	.section	.text._Z17naive_scan_kernelPiS_i,"ax",@progbits
	.align	128
        .global         _Z17naive_scan_kernelPiS_i
        .type           _Z17naive_scan_kernelPiS_i,@function
        .size           _Z17naive_scan_kernelPiS_i,(.L_x_11 - _Z17naive_scan_kernelPiS_i)
        .other          _Z17naive_scan_kernelPiS_i,@"STO_CUDA_ENTRY STV_DEFAULT"
_Z17naive_scan_kernelPiS_i:
.text._Z17naive_scan_kernelPiS_i:
[----:B------:R-:W-:Y:S01]  /*0000*/  LDC R1, c[0x0][0x37c] ;  /* 0x0000df00ff017b82 */ /* 0x000fe20000000800 */
[----:B------:R-:W0:Y:S07]  /*0010*/  S2R R2, SR_TID.X ;  /* 0x0000000000027919 */ /* 0x000e2e0000002100 */
[----:B------:R-:W0:Y:S01]  /*0020*/  S2UR UR4, SR_CTAID.X ;  /* 0x00000000000479c3 */ /* 0x000e220000002500 */
[----:B------:R-:W1:Y:S07]  /*0030*/  LDCU UR5, c[0x0][0x390] ;  /* 0x00007200ff0577ac */ /* 0x000e6e0008000800 */
[----:B------:R-:W0:Y:S02]  /*0040*/  LDC R3, c[0x0][0x360] ;  /* 0x0000d800ff037b82 */ /* 0x000e240000000800 */
[----:B0-----:R-:W-:-:S05]  /*0050*/  IMAD R2, R3, UR4, R2 ;  /* 0x0000000403027c24 */ /* 0x001fca000f8e0202 */
[----:B-1----:R-:W-:-:S13]  /*0060*/  ISETP.GE.AND P0, PT, R2, UR5, PT ;  /* 0x0000000502007c0c */ /* 0x002fda000bf06270 */
[----:B------:R-:W-:Y:S05]  /*0070*/  @P0 EXIT ;  /* 0x000000000000094d */ /* 0x000fea0003800000 */
[----:B------:R-:W-:Y:S01]  /*0080*/  ISETP.GE.AND P0, PT, R2, RZ, PT ;  /* 0x000000ff0200720c */ /* 0x000fe20003f06270 */
[----:B------:R-:W0:Y:S01]  /*0090*/  LDCU.64 UR6, c[0x0][0x358] ;  /* 0x00006b00ff0677ac */ /* 0x000e220008000a00 */
[----:B------:R-:W-:Y:S01]  /*00a0*/  BSSY.RECONVERGENT B0, `(.L_x_0) ;  /* 0x0000063000007945 */ /* 0x000fe20003800200 */
[----:B------:R-:W-:-:S10]  /*00b0*/  IMAD.MOV.U32 R0, RZ, RZ, RZ ;  /* 0x000000ffff007224 */ /* 0x000fd400078e00ff */
[----:B------:R-:W-:Y:S05]  /*00c0*/  @!P0 BRA `(.L_x_1) ;  /* 0x0000000400808947 */ /* 0x000fea0003800000 */
[C---:B------:R-:W-:Y:S01]  /*00d0*/  ISETP.GE.U32.AND P1, PT, R2.reuse, 0xf, PT ;  /* 0x0000000f0200780c */ /* 0x040fe20003f26070 */
[----:B------:R-:W-:Y:S01]  /*00e0*/  VIADD R6, R2, 0x1 ;  /* 0x0000000102067836 */ /* 0x000fe20000000000 */
[----:B------:R-:W-:Y:S01]  /*00f0*/  BSSY.RECONVERGENT B1, `(.L_x_2) ;  /* 0x000002c000017945 */ /* 0x000fe20003800200 */
[----:B------:R-:W-:Y:S02]  /*0100*/  IMAD.MOV.U32 R3, RZ, RZ, RZ ;  /* 0x000000ffff037224 */ /* 0x000fe400078e00ff */
[----:B------:R-:W-:Y:S01]  /*0110*/  IMAD.MOV.U32 R0, RZ, RZ, RZ ;  /* 0x000000ffff007224 */ /* 0x000fe200078e00ff */
[----:B------:R-:W-:-:S04]  /*0120*/  LOP3.LUT R24, R6, 0xf, RZ, 0xc0, !PT ;  /* 0x0000000f06187812 */ /* 0x000fc800078ec0ff */
[----:B------:R-:W-:-:S03]  /*0130*/  ISETP.NE.AND P0, PT, R24, RZ, PT ;  /* 0x000000ff1800720c */ /* 0x000fc60003f05270 */
[----:B------:R-:W-:Y:S10]  /*0140*/  @!P1 BRA `(.L_x_3) ;  /* 0x0000000000989947 */ /* 0x000ff40003800000 */
[----:B------:R-:W1:Y:S01]  /*0150*/  LDCU.64 UR4, c[0x0][0x380] ;  /* 0x00007000ff0477ac */ /* 0x000e620008000a00 */
[----:B------:R-:W-:Y:S01]  /*0160*/  LOP3.LUT R3, R6, 0x7ffffff0, RZ, 0xc0, !PT ;  /* 0x7ffffff006037812 */ /* 0x000fe200078ec0ff */
[----:B------:R-:W-:-:S04]  /*0170*/  IMAD.MOV.U32 R0, RZ, RZ, RZ ;  /* 0x000000ffff007224 */ /* 0x000fc800078e00ff */
[----:B------:R-:W-:Y:S01]  /*0180*/  IMAD.MOV R7, RZ, RZ, -R3 ;  /* 0x000000ffff077224 */ /* 0x000fe200078e0a03 */
[----:B-1----:R-:W-:-:S04]  /*0190*/  UIADD3 UR4, UP0, UPT, UR4, 0x20, URZ ;  /* 0x0000002004047890 */ /* 0x002fc8000ff1e0ff */
[----:B------:R-:W-:Y:S02]  /*01a0*/  UIADD3.X UR5, UPT, UPT, URZ, UR5, URZ, UP0, !UPT ;  /* 0x00000005ff057290 */ /* 0x000fe400087fe4ff */
[----:B------:R-:W-:-:S04]  /*01b0*/  IMAD.U32 R13, RZ, RZ, UR4 ;  /* 0x00000004ff0d7e24 */ /* 0x000fc8000f8e00ff */
[----:B------:R-:W-:-:S07]  /*01c0*/  IMAD.U32 R5, RZ, RZ, UR5 ;  /* 0x00000005ff057e24 */ /* 0x000fce000f8e00ff */
.L_x_4:
[----:B------:R-:W-:-:S05]  /*01d0*/  IMAD.MOV.U32 R4, RZ, RZ, R13 ;  /* 0x000000ffff047224 */ /* 0x000fca00078e000d */
[----:B0-----:R-:W2:Y:S04]  /*01e0*/  LDG.E R13, desc[UR6][R4.64+-0x20] ;  /* 0xffffe006040d7981 */ /* 0x001ea8000c1e1900 */
[----:B------:R-:W2:Y:S04]  /*01f0*/  LDG.E R12, desc[UR6][R4.64+-0x1c] ;  /* 0xffffe406040c7981 */ /* 0x000ea8000c1e1900 */
[----:B------:R-:W3:Y:S04]  /*0200*/  LDG.E R15, desc[UR6][R4.64+-0x18] ;  /* 0xffffe806040f7981 */ /* 0x000ee8000c1e1900 */
[----:B------:R-:W3:Y:S04]  /*0210*/  LDG.E R14, desc[UR6][R4.64+-0x14] ;  /* 0xffffec06040e7981 */ /* 0x000ee8000c1e1900 */
[----:B------:R-:W4:Y:S04]  /*0220*/  LDG.E R17, desc[UR6][R4.64+-0x10] ;  /* 0xfffff00604117981 */ /* 0x000f28000c1e1900 */
[----:B------:R-:W4:Y:S04]  /*0230*/  LDG.E R16, desc[UR6][R4.64+-0xc] ;  /* 0xfffff40604107981 */ /* 0x000f28000c1e1900 */
[----:B------:R-:W5:Y:S04]  /*0240*/  LDG.E R19, desc[UR6][R4.64+-0x8] ;  /* 0xfffff80604137981 */ /* 0x000f68000c1e1900 */
        /* <DEDUP_REMOVED lines=8> */
[----:B------:R0:W5:Y:S01]  /*02d0*/  LDG.E R8, desc[UR6][R4.64+0x1c] ;  /* 0x00001c0604087981 */ /* 0x000162000c1e1900 */
[----:B------:R-:W-:-:S05]  /*02e0*/  VIADD R7, R7, 0x10 ;  /* 0x0000001007077836 */ /* 0x000fca0000000000 */
[----:B------:R-:W-:Y:S02]  /*02f0*/  ISETP.NE.AND P1, PT, R7, RZ, PT ;  /* 0x000000ff0700720c */ /* 0x000fe40003f25270 */
[----:B--2---:R-:W-:Y:S02]  /*0300*/  IADD3 R12, PT, PT, R12, R13, R0 ;  /* 0x0000000d0c0c7210 */ /* 0x004fe40007ffe000 */
[----:B------:R-:W-:-:S05]  /*0310*/  IADD3 R13, P2, PT, R4, 0x40, RZ ;  /* 0x00000040040d7810 */ /* 0x000fca0007f5e0ff */
[----:B0-----:R-:W-:Y:S01]  /*0320*/  IMAD.X R5, RZ, RZ, R5, P2 ;  /* 0x000000ffff057224 */ /* 0x001fe200010e0605 */
[----:B---3--:R-:W-:-:S04]  /*0330*/  IADD3 R12, PT, PT, R14, R15, R12 ;  /* 0x0000000f0e0c7210 */ /* 0x008fc80007ffe00c */
[----:B----4-:R-:W-:-:S04]  /*0340*/  IADD3 R12, PT, PT, R16, R17, R12 ;  /* 0x00000011100c7210 */ /* 0x010fc80007ffe00c */
[----:B-----5:R-:W-:-:S04]  /*0350*/  IADD3 R12, PT, PT, R18, R19, R12 ;  /* 0x00000013120c7210 */ /* 0x020fc80007ffe00c */
[----:B------:R-:W-:-:S04]  /*0360*/  IADD3 R12, PT, PT, R20, R21, R12 ;  /* 0x00000015140c7210 */ /* 0x000fc80007ffe00c */
[----:B------:R-:W-:-:S04]  /*0370*/  IADD3 R12, PT, PT, R22, R23, R12 ;  /* 0x00000017160c7210 */ /* 0x000fc80007ffe00c */
[----:B------:R-:W-:-:S04]  /*0380*/  IADD3 R10, PT, PT, R10, R11, R12 ;  /* 0x0000000b0a0a7210 */ /* 0x000fc80007ffe00c */
[----:B------:R-:W-:Y:S01]  /*0390*/  IADD3 R0, PT, PT, R8, R9, R10 ;  /* 0x0000000908007210 */ /* 0x000fe20007ffe00a */
[----:B------:R-:W-:Y:S06]  /*03a0*/  @P1 BRA `(.L_x_4) ;  /* 0xfffffffc00881947 */ /* 0x000fec000383ffff */
.L_x_3:
[----:B0-----:R-:W-:Y:S05]  /*03b0*/  BSYNC.RECONVERGENT B1 ;  /* 0x0000000000017941 */ /* 0x001fea0003800200 */
.L_x_2:
[----:B------:R-:W-:Y:S05]  /*03c0*/  @!P0 BRA `(.L_x_1) ;  /* 0x0000000000c08947 */ /* 0x000fea0003800000 */
[----:B------:R-:W-:Y:S01]  /*03d0*/  ISETP.GE.U32.AND P0, PT, R24, 0x8, PT ;  /* 0x000000081800780c */ /* 0x000fe20003f06070 */
[----:B------:R-:W-:Y:S01]  /*03e0*/  BSSY.RECONVERGENT B1, `(.L_x_5) ;  /* 0x0000013000017945 */ /* 0x000fe20003800200 */
[----:B------:R-:W-:-:S04]  /*03f0*/  LOP3.LUT R15, R6, 0x7, RZ, 0xc0, !PT ;  /* 0x00000007060f7812 */ /* 0x000fc800078ec0ff */
[----:B------:R-:W-:-:S07]  /*0400*/  ISETP.NE.AND P1, PT, R15, RZ, PT ;  /* 0x000000ff0f00720c */ /* 0x000fce0003f25270 */
[----:B------:R-:W-:Y:S06]  /*0410*/  @!P0 BRA `(.L_x_6) ;  /* 0x00000000003c8947 */ /* 0x000fec0003800000 */
[----:B------:R-:W0:Y:S02]  /*0420*/  LDC.64 R4, c[0x0][0x380] ;  /* 0x0000e000ff047b82 */ /* 0x000e240000000a00 */
[----:B0-----:R-:W-:-:S05]  /*0430*/  IMAD.WIDE.U32 R4, R3, 0x4, R4 ;  /* 0x0000000403047825 */ /* 0x001fca00078e0004 */
[----:B------:R-:W2:Y:S04]  /*0440*/  LDG.E R7, desc[UR6][R4.64] ;  /* 0x0000000604077981 */ /* 0x000ea8000c1e1900 */
[----:B------:R-:W2:Y:S04]  /*0450*/  LDG.E R8, desc[UR6][R4.64+0x4] ;  /* 0x0000040604087981 */ /* 0x000ea8000c1e1900 */
[----:B------:R-:W3:Y:S04]  /*0460*/  LDG.E R10, desc[UR6][R4.64+0x8] ;  /* 0x00000806040a7981 */ /* 0x000ee8000c1e1900 */
[----:B------:R-:W3:Y:S04]  /*0470*/  LDG.E R9, desc[UR6][R4.64+0xc] ;  /* 0x00000c0604097981 */ /* 0x000ee8000c1e1900 */
[----:B------:R-:W4:Y:S04]  /*0480*/  LDG.E R12, desc[UR6][R4.64+0x10] ;  /* 0x00001006040c7981 */ /* 0x000f28000c1e1900 */
[----:B------:R-:W4:Y:S04]  /*0490*/  LDG.E R11, desc[UR6][R4.64+0x14] ;  /* 0x00001406040b7981 */ /* 0x000f28000c1e1900 */
[----:B------:R-:W5:Y:S04]  /*04a0*/  LDG.E R14, desc[UR6][R4.64+0x18] ;  /* 0x00001806040e7981 */ /* 0x000f68000c1e1900 */
[----:B------:R-:W5:Y:S01]  /*04b0*/  LDG.E R13, desc[UR6][R4.64+0x1c] ;  /* 0x00001c06040d7981 */ /* 0x000f62000c1e1900 */
[----:B------:R-:W-:Y:S01]  /*04c0*/  VIADD R3, R3, 0x8 ;  /* 0x0000000803037836 */ /* 0x000fe20000000000 */
[----:B--2---:R-:W-:-:S04]  /*04d0*/  IADD3 R7, PT, PT, R8, R7, R0 ;  /* 0x0000000708077210 */ /* 0x004fc80007ffe000 */
[----:B---3--:R-:W-:-:S04]  /*04e0*/  IADD3 R7, PT, PT, R9, R10, R7 ;  /* 0x0000000a09077210 */ /* 0x008fc80007ffe007 */
[----:B----4-:R-:W-:-:S04]  /*04f0*/  IADD3 R7, PT, PT, R11, R12, R7 ;  /* 0x0000000c0b077210 */ /* 0x010fc80007ffe007 */
[----:B-----5:R-:W-:-:S07]  /*0500*/  IADD3 R0, PT, PT, R13, R14, R7 ;  /* 0x0000000e0d007210 */ /* 0x020fce0007ffe007 */
.L_x_6:
[----:B------:R-:W-:Y:S05]  /*0510*/  BSYNC.RECONVERGENT B1 ;  /* 0x0000000000017941 */ /* 0x000fea0003800200 */
.L_x_5:
        /* <DEDUP_REMOVED lines=11> */
[----:B------:R-:W3:Y:S01]  /*05d0*/  LDG.E R10, desc[UR6][R4.64+0xc] ;  /* 0x00000c06040a7981 */ /* 0x000ee2000c1e1900 */
[----:B------:R-:W-:Y:S01]  /*05e0*/  VIADD R3, R3, 0x4 ;  /* 0x0000000403037836 */ /* 0x000fe20000000000 */
[----:B--2---:R-:W-:-:S04]  /*05f0*/  IADD3 R0, PT, PT, R8, R7, R0 ;  /* 0x0000000708007210 */ /* 0x004fc80007ffe000 */
[----:B---3--:R-:W-:-:S07]  /*0600*/  IADD3 R0, PT, PT, R10, R9, R0 ;  /* 0x000000090a007210 */ /* 0x008fce0007ffe000 */
.L_x_8:
[----:B------:R-:W-:Y:S05]  /*0610*/  BSYNC.RECONVERGENT B1 ;  /* 0x0000000000017941 */ /* 0x000fea0003800200 */
.L_x_7:
[----:B------:R-:W-:Y:S05]  /*0620*/  @!P1 BRA `(.L_x_1) ;  /* 0x0000000000289947 */ /* 0x000fea0003800000 */
[----:B------:R-:W0:Y:S01]  /*0630*/  LDC.64 R4, c[0x0][0x380] ;  /* 0x0000e000ff047b82 */ /* 0x000e220000000a00 */
[----:B------:R-:W-:Y:S02]  /*0640*/  IMAD.MOV R6, RZ, RZ, -R6 ;  /* 0x000000ffff067224 */ /* 0x000fe400078e0a06 */
[----:B0-----:R-:W-:-:S07]  /*0650*/  IMAD.WIDE.U32 R4, R3, 0x4, R4 ;  /* 0x0000000403047825 */ /* 0x001fce00078e0004 */
.L_x_9:
[----:B------:R0:W2:Y:S01]  /*0660*/  LDG.E R3, desc[UR6][R4.64] ;  /* 0x0000000604037981 */ /* 0x0000a2000c1e1900 */
[----:B------:R-:W-:-:S05]  /*0670*/  VIADD R6, R6, 0x1 ;  /* 0x0000000106067836 */ /* 0x000fca0000000000 */
[----:B------:R-:W-:Y:S02]  /*0680*/  ISETP.NE.AND P0, PT, R6, RZ, PT ;  /* 0x000000ff0600720c */ /* 0x000fe40003f05270 */
[----:B0-----:R-:W-:-:S05]  /*0690*/  IADD3 R4, P1, PT, R4, 0x4, RZ ;  /* 0x0000000404047810 */ /* 0x001fca0007f3e0ff */
[----:B------:R-:W-:Y:S02]  /*06a0*/  IMAD.X R5, RZ, RZ, R5, P1 ;  /* 0x000000ffff057224 */ /* 0x000fe400008e0605 */
[----:B--2---:R-:W-:-:S04]  /*06b0*/  IMAD.IADD R0, R3, 0x1, R0 ;  /* 0x0000000103007824 */ /* 0x004fc800078e0200 */
[----:B------:R-:W-:Y:S05]  /*06c0*/  @P0 BRA `(.L_x_9) ;  /* 0xfffffffc00e40947 */ /* 0x000fea000383ffff */
.L_x_1:
[----:B0-----:R-:W-:Y:S05]  /*06d0*/  BSYNC.RECONVERGENT B0 ;  /* 0x0000000000007941 */ /* 0x001fea0003800200 */
.L_x_0:
[----:B------:R-:W0:Y:S02]  /*06e0*/  LDC.64 R4, c[0x0][0x388] ;  /* 0x0000e200ff047b82 */ /* 0x000e240000000a00 */
[----:B0-----:R-:W-:-:S05]  /*06f0*/  IMAD.WIDE R2, R2, 0x4, R4 ;  /* 0x0000000402027825 */ /* 0x001fca00078e0204 */
[----:B------:R-:W-:Y:S01]  /*0700*/  STG.E desc[UR6][R2.64], R0 ;  /* 0x0000000002007986 */ /* 0x000fe2000c101906 */
[----:B------:R-:W-:Y:S05]  /*0710*/  EXIT ;  /* 0x000000000000794d */ /* 0x000fea0003800000 */
.L_x_10:
[----:B------:R-:W-:-:S00]  /*0720*/  BRA `(.L_x_10) ;  /* 0xfffffffc00fc7947 */ /* 0x000fc0000383ffff */
[----:B------:R-:W-:-:S00]  /*0730*/  NOP ;  /* 0x0000000000007918 */ /* 0x000fc00000000000 */
        /* <DEDUP_REMOVED lines=12> */
.L_x_11:


//--------------------- .nv.shared.reserved.0     --------------------------
	.section	.nv.shared.reserved.0,"aw",@nobits
	.weak		__nv_reservedSMEM_offset_0_alias
	.size		__nv_reservedSMEM_offset_0_alias, 0, 64
	.other		__nv_reservedSMEM_offset_0_alias,@"STO_CUDA_RESERVED_SHARED STV_DEFAULT"
__nv_reservedSMEM_offset_0_alias:
	.zero		0
	.zero		64


//--------------------- .nv.constant0._Z17naive_scan_kernelPiS_i --------------------------
	.section	.nv.constant0._Z17naive_scan_kernelPiS_i,"a",@progbits
	.sectionflags	@""
	.align	4
.nv.constant0._Z17naive_scan_kernelPiS_i:
	.zero		916


//--------------------- SYMBOLS --------------------------

	.type		.nv.reservedSmem.offset0,@object
	.size		.nv.reservedSmem.offset0,0x4
